//
// Generated by NVIDIA NVVM Compiler
//
// Compiler Build ID: CL-36424714
// Cuda compilation tools, release 13.0, V13.0.88
// Based on NVVM 20.0.0
//

.version 9.0
.target sm_100
.address_size 64

	// .globl	_Z17window_sum_kernelPKiPiii
// _ZZ10reduce_maxPKiPiiE4temp has been demoted

.visible .entry _Z17window_sum_kernelPKiPiii(
	.param .u64 .ptr .align 1 _Z17window_sum_kernelPKiPiii_param_0,
	.param .u64 .ptr .align 1 _Z17window_sum_kernelPKiPiii_param_1,
	.param .u32 _Z17window_sum_kernelPKiPiii_param_2,
	.param .u32 _Z17window_sum_kernelPKiPiii_param_3
)
{
	.reg .pred 	%p<11>;
	.reg .b32 	%r<121>;
	.reg .b64 	%rd<16>;

	ld.param.u64 	%rd4, [_Z17window_sum_kernelPKiPiii_param_0];
	ld.param.u64 	%rd3, [_Z17window_sum_kernelPKiPiii_param_1];
	ld.param.u32 	%r38, [_Z17window_sum_kernelPKiPiii_param_2];
	ld.param.u32 	%r37, [_Z17window_sum_kernelPKiPiii_param_3];
	cvta.to.global.u64 	%rd1, %rd4;
	mov.u32 	%r39, %ctaid.x;
	mov.u32 	%r40, %ntid.x;
	mul.lo.s32 	%r1, %r39, %r40;
	mov.u32 	%r2, %tid.x;
	add.s32 	%r3, %r1, %r2;
	sub.s32 	%r41, %r38, %r37;
	setp.gt.s32 	%p1, %r3, %r41;
	@%p1 bra 	$L__BB0_15;
	setp.lt.s32 	%p2, %r37, 1;
	mov.b32 	%r120, 0;
	@%p2 bra 	$L__BB0_14;
	and.b32  	%r4, %r37, 15;
	setp.lt.u32 	%p3, %r37, 16;
	mov.b32 	%r112, 0;
	mov.u32 	%r120, %r112;
	@%p3 bra 	$L__BB0_5;
	and.b32  	%r112, %r37, 2147483632;
	neg.s32 	%r106, %r112;
	add.s64 	%rd2, %rd1, 32;
	mov.b32 	%r120, 0;
	mov.u32 	%r105, %r3;
$L__BB0_4:
	.pragma "nounroll";
	mul.wide.s32 	%rd5, %r105, 4;
	add.s64 	%rd6, %rd2, %rd5;
	ld.global.u32 	%r46, [%rd6+-32];
	add.s32 	%r47, %r46, %r120;
	ld.global.u32 	%r48, [%rd6+-28];
	add.s32 	%r49, %r48, %r47;
	ld.global.u32 	%r50, [%rd6+-24];
	add.s32 	%r51, %r50, %r49;
	ld.global.u32 	%r52, [%rd6+-20];
	add.s32 	%r53, %r52, %r51;
	ld.global.u32 	%r54, [%rd6+-16];
	add.s32 	%r55, %r54, %r53;
	ld.global.u32 	%r56, [%rd6+-12];
	add.s32 	%r57, %r56, %r55;
	ld.global.u32 	%r58, [%rd6+-8];
	add.s32 	%r59, %r58, %r57;
	ld.global.u32 	%r60, [%rd6+-4];
	add.s32 	%r61, %r60, %r59;
	ld.global.u32 	%r62, [%rd6];
	add.s32 	%r63, %r62, %r61;
	ld.global.u32 	%r64, [%rd6+4];
	add.s32 	%r65, %r64, %r63;
	ld.global.u32 	%r66, [%rd6+8];
	add.s32 	%r67, %r66, %r65;
	ld.global.u32 	%r68, [%rd6+12];
	add.s32 	%r69, %r68, %r67;
	ld.global.u32 	%r70, [%rd6+16];
	add.s32 	%r71, %r70, %r69;
	ld.global.u32 	%r72, [%rd6+20];
	add.s32 	%r73, %r72, %r71;
	ld.global.u32 	%r74, [%rd6+24];
	add.s32 	%r75, %r74, %r73;
	ld.global.u32 	%r76, [%rd6+28];
	add.s32 	%r120, %r76, %r75;
	add.s32 	%r106, %r106, 16;
	add.s32 	%r105, %r105, 16;
	setp.ne.s32 	%p4, %r106, 0;
	@%p4 bra 	$L__BB0_4;
$L__BB0_5:
	setp.eq.s32 	%p5, %r4, 0;
	@%p5 bra 	$L__BB0_14;
	and.b32  	%r16, %r37, 7;
	setp.lt.u32 	%p6, %r4, 8;
	@%p6 bra 	$L__BB0_8;
	add.s32 	%r78, %r112, %r3;
	mul.wide.s32 	%rd7, %r78, 4;
	add.s64 	%rd8, %rd1, %rd7;
	ld.global.u32 	%r79, [%rd8];
	add.s32 	%r80, %r79, %r120;
	ld.global.u32 	%r81, [%rd8+4];
	add.s32 	%r82, %r81, %r80;
	ld.global.u32 	%r83, [%rd8+8];
	add.s32 	%r84, %r83, %r82;
	ld.global.u32 	%r85, [%rd8+12];
	add.s32 	%r86, %r85, %r84;
	ld.global.u32 	%r87, [%rd8+16];
	add.s32 	%r88, %r87, %r86;
	ld.global.u32 	%r89, [%rd8+20];
	add.s32 	%r90, %r89, %r88;
	ld.global.u32 	%r91, [%rd8+24];
	add.s32 	%r92, %r91, %r90;
	ld.global.u32 	%r93, [%rd8+28];
	add.s32 	%r120, %r93, %r92;
	add.s32 	%r112, %r112, 8;
$L__BB0_8:
	setp.eq.s32 	%p7, %r16, 0;
	@%p7 bra 	$L__BB0_14;
	and.b32  	%r22, %r37, 3;
	setp.lt.u32 	%p8, %r16, 4;
	@%p8 bra 	$L__BB0_11;
	add.s32 	%r95, %r112, %r3;
	mul.wide.s32 	%rd9, %r95, 4;
	add.s64 	%rd10, %rd1, %rd9;
	ld.global.u32 	%r96, [%rd10];
	add.s32 	%r97, %r96, %r120;
	ld.global.u32 	%r98, [%rd10+4];
	add.s32 	%r99, %r98, %r97;
	ld.global.u32 	%r100, [%rd10+8];
	add.s32 	%r101, %r100, %r99;
	ld.global.u32 	%r102, [%rd10+12];
	add.s32 	%r120, %r102, %r101;
	add.s32 	%r112, %r112, 4;
$L__BB0_11:
	setp.eq.s32 	%p9, %r22, 0;
	@%p9 bra 	$L__BB0_14;
	add.s32 	%r103, %r2, %r112;
	add.s32 	%r118, %r103, %r1;
	neg.s32 	%r117, %r22;
$L__BB0_13:
	.pragma "nounroll";
	mul.wide.s32 	%rd11, %r118, 4;
	add.s64 	%rd12, %rd1, %rd11;
	ld.global.u32 	%r104, [%rd12];
	add.s32 	%r120, %r104, %r120;
	add.s32 	%r118, %r118, 1;
	add.s32 	%r117, %r117, 1;
	setp.ne.s32 	%p10, %r117, 0;
	@%p10 bra 	$L__BB0_13;
$L__BB0_14:
	cvta.to.global.u64 	%rd13, %rd3;
	mul.wide.s32 	%rd14, %r3, 4;
	add.s64 	%rd15, %rd13, %rd14;
	st.global.u32 	[%rd15], %r120;
$L__BB0_15:
	ret;

}
	// .globl	_Z10reduce_maxPKiPii
.visible .entry _Z10reduce_maxPKiPii(
	.param .u64 .ptr .align 1 _Z10reduce_maxPKiPii_param_0,
	.param .u64 .ptr .align 1 _Z10reduce_maxPKiPii_param_1,
	.param .u32 _Z10reduce_maxPKiPii_param_2
)
{
	.reg .pred 	%p<6>;
	.reg .b32 	%r<23>;
	.reg .b64 	%rd<7>;
	// demoted variable
	.shared .align 4 .b8 _ZZ10reduce_maxPKiPiiE4temp[1024];
	ld.param.u64 	%rd1, [_Z10reduce_maxPKiPii_param_0];
	ld.param.u64 	%rd2, [_Z10reduce_maxPKiPii_param_1];
	ld.param.u32 	%r10, [_Z10reduce_maxPKiPii_param_2];
	mov.u32 	%r1, %tid.x;
	mov.u32 	%r11, %ctaid.x;
	mov.u32 	%r22, %ntid.x;
	mad.lo.s32 	%r3, %r11, %r22, %r1;
	setp.ge.s32 	%p1, %r3, %r10;
	mov.b32 	%r21, 0;
	@%p1 bra 	$L__BB1_2;
	cvta.to.global.u64 	%rd3, %rd1;
	mul.wide.s32 	%rd4, %r3, 4;
	add.s64 	%rd5, %rd3, %rd4;
	ld.global.u32 	%r21, [%rd5];
$L__BB1_2:
	shl.b32 	%r12, %r1, 2;
	mov.u32 	%r13, _ZZ10reduce_maxPKiPiiE4temp;
	add.s32 	%r6, %r13, %r12;
	st.shared.u32 	[%r6], %r21;
	bar.sync 	0;
	setp.lt.u32 	%p2, %r22, 2;
	@%p2 bra 	$L__BB1_6;
$L__BB1_3:
	shr.u32 	%r8, %r22, 1;
	setp.ge.u32 	%p3, %r1, %r8;
	@%p3 bra 	$L__BB1_5;
	ld.shared.u32 	%r14, [%r6];
	shl.b32 	%r15, %r8, 2;
	add.s32 	%r16, %r6, %r15;
	ld.shared.u32 	%r17, [%r16];
	max.s32 	%r18, %r14, %r17;
	st.shared.u32 	[%r6], %r18;
$L__BB1_5:
	bar.sync 	0;
	setp.gt.u32 	%p4, %r22, 3;
	mov.u32 	%r22, %r8;
	@%p4 bra 	$L__BB1_3;
$L__BB1_6:
	setp.ne.s32 	%p5, %r1, 0;
	@%p5 bra 	$L__BB1_8;
	ld.shared.u32 	%r19, [_ZZ10reduce_maxPKiPiiE4temp];
	cvta.to.global.u64 	%rd6, %rd2;
	atom.global.max.s32 	%r20, [%rd6], %r19;
$L__BB1_8:
	ret;

}


// ===== COMPILED SASS (sm_100) =====

	.target	sm_100

	.elftype	@"ET_EXEC"


//--------------------- .note.nv.tkinfo           --------------------------
	.section	.note.nv.tkinfo,"",@"SHT_NOTE"
	.sectionflags	@"SHF_NOTE_NV_TKINFO"
	.tkinfo
        /*0018*/ 	.word	0x00000002
        /*0030*/ 	.string	""
        /*0030*/ 	.string	"ptxas"
        /*0030*/ 	.string	"Cuda compilation tools, release 13.0, V13.0.88"
        /*0030*/ 	.string	"Build cuda_13.0.r13.0/compiler.36424714_0"
        /*0030*/ 	.string	"-arch sm_100 -m 64 "



//--------------------- .note.nv.cuinfo           --------------------------
	.section	.note.nv.cuinfo,"",@"SHT_NOTE"
	.sectionflags	@"SHF_NOTE_NV_CUINFO"
        /*0018*/ 	.short	0x0002
        /*001a*/ 	.short	0x0064
        /*001c*/ 	.short	0x0082
	.zero		2


//--------------------- .nv.info                  --------------------------
	.section	.nv.info,"",@"SHT_CUDA_INFO"
	.align	4


	//----- nvinfo : EIATTR_REGCOUNT
	.align		4
        /*0000*/ 	.byte	0x04, 0x2f
        /*0002*/ 	.short	(.L_1 - .L_0)
	.align		4
.L_0:
        /*0004*/ 	.word	index@(_Z17window_sum_kernelPKiPiii)
        /*0008*/ 	.word	0x0000001a


	//----- nvinfo : EIATTR_FRAME_SIZE
	.align		4
.L_1:
        /*000c*/ 	.byte	0x04, 0x11
        /*000e*/ 	.short	(.L_3 - .L_2)
	.align		4
.L_2:
        /*0010*/ 	.word	index@(_Z17window_sum_kernelPKiPiii)
        /*0014*/ 	.word	0x00000000


	//----- nvinfo : EIATTR_REGCOUNT
	.align		4
.L_3:
        /*0018*/ 	.byte	0x04, 0x2f
        /*001a*/ 	.short	(.L_5 - .L_4)
	.align		4
.L_4:
        /*001c*/ 	.word	index@(_Z10reduce_maxPKiPii)
        /*0020*/ 	.word	0x0000000a


	//----- nvinfo : EIATTR_FRAME_SIZE
	.align		4
.L_5:
        /*0024*/ 	.byte	0x04, 0x11
        /*0026*/ 	.short	(.L_7 - .L_6)
	.align		4
.L_6:
        /*0028*/ 	.word	index@(_Z10reduce_maxPKiPii)
        /*002c*/ 	.word	0x00000000


	//----- nvinfo : EIATTR_MIN_STACK_SIZE
	.align		4
.L_7:
        /*0030*/ 	.byte	0x04, 0x12
        /*0032*/ 	.short	(.L_9 - .L_8)
	.align		4
.L_8:
        /*0034*/ 	.word	index@(_Z10reduce_maxPKiPii)
        /*0038*/ 	.word	0x00000000


	//----- nvinfo : EIATTR_MIN_STACK_SIZE
	.align		4
.L_9:
        /*003c*/ 	.byte	0x04, 0x12
        /*003e*/ 	.short	(.L_11 - .L_10)
	.align		4
.L_10:
        /*0040*/ 	.word	index@(_Z17window_sum_kernelPKiPiii)
        /*0044*/ 	.word	0x00000000
.L_11:


//--------------------- .nv.compat                --------------------------
	.section	.nv.compat,"",@"SHT_CUDA_COMPAT_INFO"
	.align	4
        /*0000*/ 	.byte	0x02, 0x09, 0x00, 0x00, 0x02, 0x02, 0x01, 0x00, 0x02, 0x05, 0x05, 0x00, 0x03, 0x07, 0x01, 0x01
        /*0010*/ 	.byte	0x02, 0x03, 0x00, 0x00, 0x02, 0x06, 0x01, 0x00, 0x04, 0x0b, 0x08, 0x00, 0x09, 0x00, 0x00, 0x00
        /*0020*/ 	.byte	0x00, 0x00, 0x00, 0x00


//--------------------- .nv.info._Z10reduce_maxPKiPii --------------------------
	.section	.nv.info._Z10reduce_maxPKiPii,"",@"SHT_CUDA_INFO"
	.sectionflags	@""
	.align	4


	//----- nvinfo : EIATTR_CUDA_API_VERSION
	.align		4
        /*0000*/ 	.byte	0x04, 0x37
        /*0002*/ 	.short	(.L_13 - .L_12)
.L_12:
        /*0004*/ 	.word	0x00000082


	//----- nvinfo : EIATTR_KPARAM_INFO
	.align		4
.L_13:
        /*0008*/ 	.byte	0x04, 0x17
        /*000a*/ 	.short	(.L_15 - .L_14)
.L_14:
        /*000c*/ 	.word	0x00000000
        /*0010*/ 	.short	0x0002
        /*0012*/ 	.short	0x0010
        /*0014*/ 	.byte	0x00, 0xf0, 0x11, 0x00


	//----- nvinfo : EIATTR_KPARAM_INFO
	.align		4
.L_15:
        /*0018*/ 	.byte	0x04, 0x17
        /*001a*/ 	.short	(.L_17 - .L_16)
.L_16:
        /*001c*/ 	.word	0x00000000
        /*0020*/ 	.short	0x0001
        /*0022*/ 	.short	0x0008
        /*0024*/ 	.byte	0x00, 0xf5, 0x21, 0x00


	//----- nvinfo : EIATTR_KPARAM_INFO
	.align		4
.L_17:
        /*0028*/ 	.byte	0x04, 0x17
        /*002a*/ 	.short	(.L_19 - .L_18)
.L_18:
        /*002c*/ 	.word	0x00000000
        /*0030*/ 	.short	0x0000
        /*0032*/ 	.short	0x0000
        /*0034*/ 	.byte	0x00, 0xf5, 0x21, 0x00


	//----- nvinfo : EIATTR_SPARSE_MMA_MASK
	.align		4
.L_19:
        /*0038*/ 	.byte	0x03, 0x50
        /*003a*/ 	.short	0x0000


	//----- nvinfo : EIATTR_MAXREG_COUNT
	.align		4
        /*003c*/ 	.byte	0x03, 0x1b
        /*003e*/ 	.short	0x00ff


	//----- nvinfo : EIATTR_NUM_BARRIERS
	.align		4
        /*0040*/ 	.byte	0x02, 0x4c
        /*0042*/ 	.byte	0x01
	.zero		1


	//----- nvinfo : EIATTR_MERCURY_ISA_VERSION
	.align		4
        /*0044*/ 	.byte	0x03, 0x5f
        /*0046*/ 	.short	0x0101


	//----- nvinfo : EIATTR_VRC_CTA_INIT_COUNT
	.align		4
        /*0048*/ 	.byte	0x02, 0x4a
	.zero		1
	.zero		1


	//----- nvinfo : EIATTR_EXIT_INSTR_OFFSETS
	.align		4
        /*004c*/ 	.byte	0x04, 0x1c
        /*004e*/ 	.short	(.L_21 - .L_20)


	//   ....[0]....
.L_20:
        /*0050*/ 	.word	0x00000200


	//   ....[1]....
        /*0054*/ 	.word	0x00000270


	//----- nvinfo : EIATTR_CBANK_PARAM_SIZE
	.align		4
.L_21:
        /*0058*/ 	.byte	0x03, 0x19
        /*005a*/ 	.short	0x0014


	//----- nvinfo : EIATTR_PARAM_CBANK
	.align		4
        /*005c*/ 	.byte	0x04, 0x0a
        /*005e*/ 	.short	(.L_23 - .L_22)
	.align		4
.L_22:
        /*0060*/ 	.word	index@(.nv.constant0._Z10reduce_maxPKiPii)
        /*0064*/ 	.short	0x0380
        /*0066*/ 	.short	0x0014


	//----- nvinfo : EIATTR_SW_WAR
	.align		4
.L_23:
        /*0068*/ 	.byte	0x04, 0x36
        /*006a*/ 	.short	(.L_25 - .L_24)
.L_24:
        /*006c*/ 	.word	0x00000008
.L_25:


//--------------------- .nv.info._Z17window_sum_kernelPKiPiii --------------------------
	.section	.nv.info._Z17window_sum_kernelPKiPiii,"",@"SHT_CUDA_INFO"
	.sectionflags	@""
	.align	4


	//----- nvinfo : EIATTR_CUDA_API_VERSION
	.align		4
        /*0000*/ 	.byte	0x04, 0x37
        /*0002*/ 	.short	(.L_27 - .L_26)
.L_26:
        /*0004*/ 	.word	0x00000082


	//----- nvinfo : EIATTR_KPARAM_INFO
	.align		4
.L_27:
        /*0008*/ 	.byte	0x04, 0x17
        /*000a*/ 	.short	(.L_29 - .L_28)
.L_28:
        /*000c*/ 	.word	0x00000000
        /*0010*/ 	.short	0x0003
        /*0012*/ 	.short	0x0014
        /*0014*/ 	.byte	0x00, 0xf0, 0x11, 0x00


	//----- nvinfo : EIATTR_KPARAM_INFO
	.align		4
.L_29:
        /*0018*/ 	.byte	0x04, 0x17
        /*001a*/ 	.short	(.L_31 - .L_30)
.L_30:
        /*001c*/ 	.word	0x00000000
        /*0020*/ 	.short	0x0002
        /*0022*/ 	.short	0x0010
        /*0024*/ 	.byte	0x00, 0xf0, 0x11, 0x00


	//----- nvinfo : EIATTR_KPARAM_INFO
	.align		4
.L_31:
        /*0028*/ 	.byte	0x04, 0x17
        /*002a*/ 	.short	(.L_33 - .L_32)
.L_32:
        /*002c*/ 	.word	0x00000000
        /*0030*/ 	.short	0x0001
        /*0032*/ 	.short	0x0008
        /*0034*/ 	.byte	0x00, 0xf5, 0x21, 0x00


	//----- nvinfo : EIATTR_KPARAM_INFO
	.align		4
.L_33:
        /*0038*/ 	.byte	0x04, 0x17
        /*003a*/ 	.short	(.L_35 - .L_34)
.L_34:
        /*003c*/ 	.word	0x00000000
        /*0040*/ 	.short	0x0000
        /*0042*/ 	.short	0x0000
        /*0044*/ 	.byte	0x00, 0xf5, 0x21, 0x00


	//----- nvinfo : EIATTR_SPARSE_MMA_MASK
	.align		4
.L_35:
        /*0048*/ 	.byte	0x03, 0x50
        /*004a*/ 	.short	0x0000


	//----- nvinfo : EIATTR_MAXREG_COUNT
	.align		4
        /*004c*/ 	.byte	0x03, 0x1b
        /*004e*/ 	.short	0x00ff


	//----- nvinfo : EIATTR_MERCURY_ISA_VERSION
	.align		4
        /*0050*/ 	.byte	0x03, 0x5f
        /*0052*/ 	.short	0x0101


	//----- nvinfo : EIATTR_VRC_CTA_INIT_COUNT
	.align		4
        /*0054*/ 	.byte	0x02, 0x4a
	.zero		1
	.zero		1


	//----- nvinfo : EIATTR_EXIT_INSTR_OFFSETS
	.align		4
        /*0058*/ 	.byte	0x04, 0x1c
        /*005a*/ 	.short	(.L_37 - .L_36)


	//   ....[0]....
.L_36:
        /*005c*/ 	.word	0x00000090


	//   ....[1]....
        /*0060*/ 	.word	0x000006d0


	//----- nvinfo : EIATTR_CBANK_PARAM_SIZE
	.align		4
.L_37:
        /*0064*/ 	.byte	0x03, 0x19
        /*0066*/ 	.short	0x0018


	//----- nvinfo : EIATTR_PARAM_CBANK
	.align		4
        /*0068*/ 	.byte	0x04, 0x0a
        /*006a*/ 	.short	(.L_39 - .L_38)
	.align		4
.L_38:
        /*006c*/ 	.word	index@(.nv.constant0._Z17window_sum_kernelPKiPiii)
        /*0070*/ 	.short	0x0380
        /*0072*/ 	.short	0x0018


	//----- nvinfo : EIATTR_SW_WAR
	.align		4
.L_39:
        /*0074*/ 	.byte	0x04, 0x36
        /*0076*/ 	.short	(.L_41 - .L_40)
.L_40:
        /*0078*/ 	.word	0x00000008
.L_41:


//--------------------- .nv.callgraph             --------------------------
	.section	.nv.callgraph,"",@"SHT_CUDA_CALLGRAPH"
	.align	4
	.sectionentsize	8
	.align		4
        /*0000*/ 	.word	0x00000000
	.align		4
        /*0004*/ 	.word	0xffffffff
	.align		4
        /*0008*/ 	.word	0x00000000
	.align		4
        /*000c*/ 	.word	0xfffffffe
	.align		4
        /*0010*/ 	.word	0x00000000
	.align		4
        /*0014*/ 	.word	0xfffffffd
	.align		4
        /*0018*/ 	.word	0x00000000
	.align		4
        /*001c*/ 	.word	0xfffffffc


//--------------------- .text._Z10reduce_maxPKiPii --------------------------
	.section	.text._Z10reduce_maxPKiPii,"ax",@progbits
	.align	128
        .global         _Z10reduce_maxPKiPii
        .type           _Z10reduce_maxPKiPii,@function
        .size           _Z10reduce_maxPKiPii,(.L_x_10 - _Z10reduce_maxPKiPii)
        .other          _Z10reduce_maxPKiPii,@"STO_CUDA_ENTRY STV_DEFAULT"
_Z10reduce_maxPKiPii:
.text._Z10reduce_maxPKiPii:
[----:B------:R-:W-:Y:S01]  /*0000*/  LDC R1, c[0x0][0x37c] ;  /* 0x0000df00ff017b82 */ /* 0x000fe20000000800 */
[----:B------:R-:W0:Y:S07]  /*0010*/  S2R R7, SR_TID.X ;  /* 0x0000000000077919 */ /* 0x000e2e0000002100 */
[----:B------:R-:W0:Y:S01]  /*0020*/  S2UR UR4, SR_CTAID.X ;  /* 0x00000000000479c3 */ /* 0x000e220000002500 */
[----:B------:R-:W1:Y:S01]  /*0030*/  LDCU UR5, c[0x0][0x390] ;  /* 0x00007200ff0577ac */ /* 0x000e620008000800 */
[----:B------:R-:W-:Y:S01]  /*0040*/  IMAD.MOV.U32 R4, RZ, RZ, RZ ;  /* 0x000000ffff047224 */ /* 0x000fe200078e00ff */
[----:B------:R-:W2:Y:S05]  /*0050*/  LDCU.64 UR6, c[0x0][0x358] ;  /* 0x00006b00ff0677ac */ /* 0x000eaa0008000a00 */
[----:B------:R-:W0:Y:S02]  /*0060*/  LDC R0, c[0x0][0x360] ;  /* 0x0000d800ff007b82 */ /* 0x000e240000000800 */
[----:B0-----:R-:W-:-:S05]  /*0070*/  IMAD R5, R0, UR4, R7 ;  /* 0x0000000400057c24 */ /* 0x001fca000f8e0207 */
[----:B-1----:R-:W-:-:S13]  /*0080*/  ISETP.GE.AND P0, PT, R5, UR5, PT ;  /* 0x0000000505007c0c */ /* 0x002fda000bf06270 */
[----:B------:R-:W0:Y:S02]  /*0090*/  @!P0 LDC.64 R2, c[0x0][0x380] ;  /* 0x0000e000ff028b82 */ /* 0x000e240000000a00 */
[----:B0-----:R-:W-:-:S05]  /*00a0*/  @!P0 IMAD.WIDE R2, R5, 0x4, R2 ;  /* 0x0000000405028825 */ /* 0x001fca00078e0202 */
[----:B--2---:R-:W2:Y:S01]  /*00b0*/  @!P0 LDG.E R4, desc[UR6][R2.64] ;  /* 0x0000000602048981 */ /* 0x004ea2000c1e1900 */
[----:B------:R-:W0:Y:S01]  /*00c0*/  S2UR UR5, SR_CgaCtaId ;  /* 0x00000000000579c3 */ /* 0x000e220000008800 */
[----:B------:R-:W-:Y:S01]  /*00d0*/  UMOV UR4, 0x400 ;  /* 0x0000040000047882 */ /* 0x000fe20000000000 */
[----:B------:R-:W-:Y:S02]  /*00e0*/  ISETP.GE.U32.AND P1, PT, R0, 0x2, PT ;  /* 0x000000020000780c */ /* 0x000fe40003f26070 */
[----:B------:R-:W-:Y:S01]  /*00f0*/  ISETP.NE.AND P0, PT, R7, RZ, PT ;  /* 0x000000ff0700720c */ /* 0x000fe20003f05270 */
[----:B0-----:R-:W-:-:S06]  /*0100*/  ULEA UR4, UR5, UR4, 0x18 ;  /* 0x0000000405047291 */ /* 0x001fcc000f8ec0ff */
[----:B------:R-:W-:-:S05]  /*0110*/  LEA R5, R7, UR4, 0x2 ;  /* 0x0000000407057c11 */ /* 0x000fca000f8e10ff */
[----:B--2---:R0:W-:Y:S01]  /*0120*/  STS [R5], R4 ;  /* 0x0000000405007388 */ /* 0x0041e20000000800 */
[----:B------:R-:W-:Y:S06]  /*0130*/  BAR.SYNC.DEFER_BLOCKING 0x0 ;  /* 0x0000000000007b1d */ /* 0x000fec0000010000 */
[----:B------:R-:W-:Y:S05]  /*0140*/  @!P1 BRA `(.L_x_0) ;  /* 0x00000000002c9947 */ /* 0x000fea0003800000 */
.L_x_1:
[----:B0-----:R-:W-:-:S04]  /*0150*/  SHF.R.U32.HI R4, RZ, 0x1, R0 ;  /* 0x00000001ff047819 */ /* 0x001fc80000011600 */
[----:B------:R-:W-:-:S13]  /*0160*/  ISETP.GE.U32.AND P1, PT, R7, R4, PT ;  /* 0x000000040700720c */ /* 0x000fda0003f26070 */
[----:B------:R-:W-:Y:S01]  /*0170*/  @!P1 IMAD R3, R4, 0x4, R5 ;  /* 0x0000000404039824 */ /* 0x000fe200078e0205 */
[----:B------:R-:W-:Y:S05]  /*0180*/  @!P1 LDS R2, [R5] ;  /* 0x0000000005029984 */ /* 0x000fea0000000800 */
[----:B------:R-:W0:Y:S02]  /*0190*/  @!P1 LDS R3, [R3] ;  /* 0x0000000003039984 */ /* 0x000e240000000800 */
[----:B0-----:R-:W-:-:S05]  /*01a0*/  @!P1 VIMNMX R2, PT, PT, R2, R3, !PT ;  /* 0x0000000302029248 */ /* 0x001fca0007fe0100 */
[----:B------:R1:W-:Y:S01]  /*01b0*/  @!P1 STS [R5], R2 ;  /* 0x0000000205009388 */ /* 0x0003e20000000800 */
[----:B------:R-:W-:Y:S01]  /*01c0*/  BAR.SYNC.DEFER_BLOCKING 0x0 ;  /* 0x0000000000007b1d */ /* 0x000fe20000010000 */
[----:B------:R-:W-:Y:S01]  /*01d0*/  ISETP.GT.U32.AND P1, PT, R0, 0x3, PT ;  /* 0x000000030000780c */ /* 0x000fe20003f24070 */
[----:B------:R-:W-:-:S12]  /*01e0*/  IMAD.MOV.U32 R0, RZ, RZ, R4 ;  /* 0x000000ffff007224 */ /* 0x000fd800078e0004 */
[----:B-1----:R-:W-:Y:S05]  /*01f0*/  @P1 BRA `(.L_x_1) ;  /* 0xfffffffc00d41947 */ /* 0x002fea000383ffff */
.L_x_0:
[----:B------:R-:W-:Y:S05]  /*0200*/  @P0 EXIT ;  /* 0x000000000000094d */ /* 0x000fea0003800000 */
[----:B------:R-:W1:Y:S01]  /*0210*/  S2UR UR5, SR_CgaCtaId ;  /* 0x00000000000579c3 */ /* 0x000e620000008800 */
[----:B------:R-:W-:-:S07]  /*0220*/  UMOV UR4, 0x400 ;  /* 0x0000040000047882 */ /* 0x000fce0000000000 */
[----:B------:R-:W2:Y:S01]  /*0230*/  LDC.64 R2, c[0x0][0x388] ;  /* 0x0000e200ff027b82 */ /* 0x000ea20000000a00 */
[----:B-1----:R-:W-:-:S09]  /*0240*/  ULEA UR4, UR5, UR4, 0x18 ;  /* 0x0000000405047291 */ /* 0x002fd2000f8ec0ff */
[----:B0-----:R-:W2:Y:S04]  /*0250*/  LDS R5, [UR4] ;  /* 0x00000004ff057984 */ /* 0x001ea80008000800 */
[----:B--2---:R-:W-:Y:S01]  /*0260*/  REDG.E.MAX.S32.STRONG.GPU desc[UR6][R2.64], R5 ;  /* 0x000000050200798e */ /* 0x004fe2000d12e306 */
[----:B------:R-:W-:Y:S05]  /*0270*/  EXIT ;  /* 0x000000000000794d */ /* 0x000fea0003800000 */
.L_x_2:
[----:B------:R-:W-:-:S00]  /*0280*/  BRA `(.L_x_2) ;  /* 0xfffffffc00fc7947 */ /* 0x000fc0000383ffff */
[----:B------:R-:W-:-:S00]  /*0290*/  NOP ;  /* 0x0000000000007918 */ /* 0x000fc00000000000 */
        /* <DEDUP_REMOVED lines=14> */
.L_x_10:


//--------------------- .text._Z17window_sum_kernelPKiPiii --------------------------
	.section	.text._Z17window_sum_kernelPKiPiii,"ax",@progbits
	.align	128
        .global         _Z17window_sum_kernelPKiPiii
        .type           _Z17window_sum_kernelPKiPiii,@function
        .size           _Z17window_sum_kernelPKiPiii,(.L_x_11 - _Z17window_sum_kernelPKiPiii)
        .other          _Z17window_sum_kernelPKiPiii,@"STO_CUDA_ENTRY STV_DEFAULT"
_Z17window_sum_kernelPKiPiii:
.text._Z17window_sum_kernelPKiPiii:
[----:B------:R-:W-:Y:S01]  /*0000*/  LDC R1, c[0x0][0x37c] ;  /* 0x0000df00ff017b82 */ /* 0x000fe20000000800 */
[----:B------:R-:W0:Y:S07]  /*0010*/  S2R R3, SR_TID.X ;  /* 0x0000000000037919 */ /* 0x000e2e0000002100 */
[----:B------:R-:W1:Y:S01]  /*0020*/  S2UR UR4, SR_CTAID.X ;  /* 0x00000000000479c3 */ /* 0x000e620000002500 */
[----:B------:R-:W1:Y:S01]  /*0030*/  LDCU UR5, c[0x0][0x360] ;  /* 0x00006c00ff0577ac */ /* 0x000e620008000800 */
[----:B------:R-:W2:Y:S01]  /*0040*/  LDCU.64 UR6, c[0x0][0x390] ;  /* 0x00007200ff0677ac */ /* 0x000ea20008000a00 */
[----:B-1----:R-:W-:-:S02]  /*0050*/  UIMAD UR4, UR4, UR5, URZ ;  /* 0x00000005040472a4 */ /* 0x002fc4000f8e02ff */
[----:B--2---:R-:W-:-:S04]  /*0060*/  UIADD3 UR5, UPT, UPT, UR6, -UR7, URZ ;  /* 0x8000000706057290 */ /* 0x004fc8000fffe0ff */
[----:B0-----:R-:W-:-:S05]  /*0070*/  VIADD R2, R3, UR4 ;  /* 0x0000000403027c36 */ /* 0x001fca0008000000 */
[----:B------:R-:W-:-:S13]  /*0080*/  ISETP.GT.AND P0, PT, R2, UR5, PT ;  /* 0x0000000502007c0c */ /* 0x000fda000bf04270 */
[----:B------:R-:W-:Y:S05]  /*0090*/  @P0 EXIT ;  /* 0x000000000000094d */ /* 0x000fea0003800000 */
[----:B------:R-:W-:Y:S01]  /*00a0*/  UISETP.GE.AND UP0, UPT, UR7, 0x1, UPT ;  /* 0x000000010700788c */ /* 0x000fe2000bf06270 */
[----:B------:R-:W-:Y:S01]  /*00b0*/  IMAD.MOV.U32 R0, RZ, RZ, RZ ;  /* 0x000000ffff007224 */ /* 0x000fe200078e00ff */
[----:B------:R-:W0:Y:S07]  /*00c0*/  LDCU.64 UR12, c[0x0][0x358] ;  /* 0x00006b00ff0c77ac */ /* 0x000e2e0008000a00 */
[----:B------:R-:W-:Y:S05]  /*00d0*/  BRA.U !UP0, `(.L_x_3) ;  /* 0x0000000508707547 */ /* 0x000fea000b800000 */
[----:B------:R-:W-:Y:S01]  /*00e0*/  UISETP.GE.U32.AND UP1, UPT, UR7, 0x10, UPT ;  /* 0x000000100700788c */ /* 0x000fe2000bf26070 */
[----:B------:R-:W-:Y:S01]  /*00f0*/  IMAD.MOV.U32 R5, RZ, RZ, RZ ;  /* 0x000000ffff057224 */ /* 0x000fe200078e00ff */
[----:B------:R-:W-:Y:S01]  /*0100*/  ULOP3.LUT UR10, UR7, 0xf, URZ, 0xc0, !UPT ;  /* 0x0000000f070a7892 */ /* 0x000fe2000f8ec0ff */
[----:B------:R-:W-:-:S03]  /*0110*/  IMAD.MOV.U32 R0, RZ, RZ, RZ ;  /* 0x000000ffff007224 */ /* 0x000fc600078e00ff */
[----:B------:R-:W-:-:S03]  /*0120*/  UISETP.NE.AND UP0, UPT, UR10, URZ, UPT ;  /* 0x000000ff0a00728c */ /* 0x000fc6000bf05270 */
[----:B------:R-:W-:Y:S08]  /*0130*/  BRA.U !UP1, `(.L_x_4) ;  /* 0x00000001099c7547 */ /* 0x000ff0000b800000 */
[----:B------:R-:W1:Y:S01]  /*0140*/  LDCU.64 UR8, c[0x0][0x380] ;  /* 0x00007000ff0877ac */ /* 0x000e620008000a00 */
[----:B------:R-:W-:Y:S02]  /*0150*/  HFMA2 R0, -RZ, RZ, 0, 0 ;  /* 0x00000000ff007431 */ /* 0x000fe400000001ff */
[----:B------:R-:W-:Y:S01]  /*0160*/  IMAD.MOV.U32 R4, RZ, RZ, R2 ;  /* 0x000000ffff047224 */ /* 0x000fe200078e0002 */
[----:B------:R-:W-:-:S06]  /*0170*/  ULOP3.LUT UR11, UR7, 0x7ffffff0, URZ, 0xc0, !UPT ;  /* 0x7ffffff0070b7892 */ /* 0x000fcc000f8ec0ff */
[----:B------:R-:W-:Y:S01]  /*0180*/  IMAD.U32 R5, RZ, RZ, UR11 ;  /* 0x0000000bff057e24 */ /* 0x000fe2000f8e00ff */
[----:B-1----:R-:W-:Y:S02]  /*0190*/  UIADD3 UR5, UP1, UPT, UR8, 0x20, URZ ;  /* 0x0000002008057890 */ /* 0x002fe4000ff3e0ff */
[----:B------:R-:W-:Y:S02]  /*01a0*/  UIADD3 UR8, UPT, UPT, -UR11, URZ, URZ ;  /* 0x000000ff0b087290 */ /* 0x000fe4000fffe1ff */
[----:B------:R-:W-:-:S12]  /*01b0*/  UIADD3.X UR6, UPT, UPT, URZ, UR9, URZ, UP1, !UPT ;  /* 0x00000009ff067290 */ /* 0x000fd80008ffe4ff */
.L_x_5:
[----:B------:R-:W-:Y:S01]  /*01c0*/  MOV R7, UR6 ;  /* 0x0000000600077c02 */ /* 0x000fe20008000f00 */
[----:B------:R-:W-:-:S04]  /*01d0*/  IMAD.U32 R6, RZ, RZ, UR5 ;  /* 0x00000005ff067e24 */ /* 0x000fc8000f8e00ff */
[----:B------:R-:W-:-:S05]  /*01e0*/  IMAD.WIDE R6, R4, 0x4, R6 ;  /* 0x0000000404067825 */ /* 0x000fca00078e0206 */
[----:B0-----:R-:W2:Y:S04]  /*01f0*/  LDG.E R9, desc[UR12][R6.64+-0x20] ;  /* 0xffffe00c06097981 */ /* 0x001ea8000c1e1900 */
[----:B------:R-:W2:Y:S04]  /*0200*/  LDG.E R10, desc[UR12][R6.64+-0x1c] ;  /* 0xffffe40c060a7981 */ /* 0x000ea8000c1e1900 */
[----:B------:R-:W3:Y:S04]  /*0210*/  LDG.E R12, desc[UR12][R6.64+-0x18] ;  /* 0xffffe80c060c7981 */ /* 0x000ee8000c1e1900 */
[----:B------:R-:W3:Y:S04]  /*0220*/  LDG.E R11, desc[UR12][R6.64+-0x14] ;  /* 0xffffec0c060b7981 */ /* 0x000ee8000c1e1900 */
[----:B------:R-:W4:Y:S04]  /*0230*/  LDG.E R14, desc[UR12][R6.64+-0x10] ;  /* 0xfffff00c060e7981 */ /* 0x000f28000c1e1900 */
[----:B------:R-:W4:Y:S04]  /*0240*/  LDG.E R13, desc[UR12][R6.64+-0xc] ;  /* 0xfffff40c060d7981 */ /* 0x000f28000c1e1900 */
[----:B------:R-:W5:Y:S04]  /*0250*/  LDG.E R16, desc[UR12][R6.64+-0x8] ;  /* 0xfffff80c06107981 */ /* 0x000f68000c1e1900 */
        /* <DEDUP_REMOVED lines=8> */
[----:B------:R-:W5:Y:S01]  /*02e0*/  LDG.E R23, desc[UR12][R6.64+0x1c] ;  /* 0x00001c0c06177981 */ /* 0x000f62000c1e1900 */
[----:B------:R-:W-:Y:S01]  /*02f0*/  UIADD3 UR8, UPT, UPT, UR8, 0x10, URZ ;  /* 0x0000001008087890 */ /* 0x000fe2000fffe0ff */
[----:B------:R-:W-:-:S03]  /*0300*/  VIADD R4, R4, 0x10 ;  /* 0x0000001004047836 */ /* 0x000fc60000000000 */
[----:B------:R-:W-:Y:S01]  /*0310*/  UISETP.NE.AND UP1, UPT, UR8, URZ, UPT ;  /* 0x000000ff0800728c */ /* 0x000fe2000bf25270 */
[----:B--2---:R-:W-:-:S04]  /*0320*/  IADD3 R9, PT, PT, R10, R9, R0 ;  /* 0x000000090a097210 */ /* 0x004fc80007ffe000 */
[----:B---3--:R-:W-:-:S04]  /*0330*/  IADD3 R9, PT, PT, R11, R12, R9 ;  /* 0x0000000c0b097210 */ /* 0x008fc80007ffe009 */
[----:B----4-:R-:W-:-:S04]  /*0340*/  IADD3 R9, PT, PT, R13, R14, R9 ;  /* 0x0000000e0d097210 */ /* 0x010fc80007ffe009 */
[----:B-----5:R-:W-:-:S04]  /*0350*/  IADD3 R9, PT, PT, R15, R16, R9 ;  /* 0x000000100f097210 */ /* 0x020fc80007ffe009 */
[----:B------:R-:W-:-:S04]  /*0360*/  IADD3 R9, PT, PT, R17, R18, R9 ;  /* 0x0000001211097210 */ /* 0x000fc80007ffe009 */
[----:B------:R-:W-:-:S04]  /*0370*/  IADD3 R9, PT, PT, R19, R20, R9 ;  /* 0x0000001413097210 */ /* 0x000fc80007ffe009 */
[----:B------:R-:W-:-:S04]  /*0380*/  IADD3 R9, PT, PT, R21, R22, R9 ;  /* 0x0000001615097210 */ /* 0x000fc80007ffe009 */
[----:B------:R-:W-:Y:S01]  /*0390*/  IADD3 R0, PT, PT, R23, R8, R9 ;  /* 0x0000000817007210 */ /* 0x000fe20007ffe009 */
[----:B------:R-:W-:Y:S06]  /*03a0*/  BRA.U UP1, `(.L_x_5) ;  /* 0xfffffffd01847547 */ /* 0x000fec000b83ffff */
.L_x_4:
[----:B------:R-:W-:Y:S05]  /*03b0*/  BRA.U !UP0, `(.L_x_3) ;  /* 0x0000000108b87547 */ /* 0x000fea000b800000 */
[----:B------:R-:W-:Y:S02]  /*03c0*/  UISETP.GE.U32.AND UP0, UPT, UR10, 0x8, UPT ;  /* 0x000000080a00788c */ /* 0x000fe4000bf06070 */
[----:B------:R-:W-:-:S04]  /*03d0*/  ULOP3.LUT UR6, UR7, 0x7, URZ, 0xc0, !UPT ;  /* 0x0000000707067892 */ /* 0x000fc8000f8ec0ff */
[----:B------:R-:W-:-:S03]  /*03e0*/  UISETP.NE.AND UP1, UPT, UR6, URZ, UPT ;  /* 0x000000ff0600728c */ /* 0x000fc6000bf25270 */
[----:B------:R-:W-:Y:S08]  /*03f0*/  BRA.U !UP0, `(.L_x_6) ;  /* 0x0000000108407547 */ /* 0x000ff0000b800000 */
[----:B------:R-:W1:Y:S01]  /*0400*/  LDC.64 R6, c[0x0][0x380] ;  /* 0x0000e000ff067b82 */ /* 0x000e620000000a00 */
[----:B------:R-:W-:-:S04]  /*0410*/  IMAD.IADD R9, R2, 0x1, R5 ;  /* 0x0000000102097824 */ /* 0x000fc800078e0205 */
[----:B-1----:R-:W-:-:S05]  /*0420*/  IMAD.WIDE R6, R9, 0x4, R6 ;  /* 0x0000000409067825 */ /* 0x002fca00078e0206 */
[----:B0-----:R-:W2:Y:S04]  /*0430*/  LDG.E R9, desc[UR12][R6.64] ;  /* 0x0000000c06097981 */ /* 0x001ea8000c1e1900 */
[----:B------:R-:W2:Y:S04]  /*0440*/  LDG.E R4, desc[UR12][R6.64+0x4] ;  /* 0x0000040c06047981 */ /* 0x000ea8000c1e1900 */
[----:B------:R-:W3:Y:S04]  /*0450*/  LDG.E R11, desc[UR12][R6.64+0x8] ;  /* 0x0000080c060b7981 */ /* 0x000ee8000c1e1900 */
[----:B------:R-:W3:Y:S04]  /*0460*/  LDG.E R8, desc[UR12][R6.64+0xc] ;  /* 0x00000c0c06087981 */ /* 0x000ee8000c1e1900 */
[----:B------:R-:W4:Y:S04]  /*0470*/  LDG.E R13, desc[UR12][R6.64+0x10] ;  /* 0x0000100c060d7981 */ /* 0x000f28000c1e1900 */
[----:B------:R-:W4:Y:S04]  /*0480*/  LDG.E R10, desc[UR12][R6.64+0x14] ;  /* 0x0000140c060a7981 */ /* 0x000f28000c1e1900 */
[----:B------:R-:W5:Y:S04]  /*0490*/  LDG.E R15, desc[UR12][R6.64+0x18] ;  /* 0x0000180c060f7981 */ /* 0x000f68000c1e1900 */
[----:B------:R-:W5:Y:S01]  /*04a0*/  LDG.E R12, desc[UR12][R6.64+0x1c] ;  /* 0x00001c0c060c7981 */ /* 0x000f62000c1e1900 */
[----:B------:R-:W-:-:S02]  /*04b0*/  IADD3 R5, PT, PT, R5, 0x8, RZ ;  /* 0x0000000805057810 */ /* 0x000fc40007ffe0ff */
[----:B--2---:R-:W-:-:S04]  /*04c0*/  IADD3 R4, PT, PT, R4, R9, R0 ;  /* 0x0000000904047210 */ /* 0x004fc80007ffe000 */
[----:B---3--:R-:W-:-:S04]  /*04d0*/  IADD3 R4, PT, PT, R8, R11, R4 ;  /* 0x0000000b08047210 */ /* 0x008fc80007ffe004 */
[----:B----4-:R-:W-:-:S04]  /*04e0*/  IADD3 R4, PT, PT, R10, R13, R4 ;  /* 0x0000000d0a047210 */ /* 0x010fc80007ffe004 */
[----:B-----5:R-:W-:-:S07]  /*04f0*/  IADD3 R0, PT, PT, R12, R15, R4 ;  /* 0x0000000f0c007210 */ /* 0x020fce0007ffe004 */
.L_x_6:
        /* <DEDUP_REMOVED lines=11> */
[----:B------:R-:W3:Y:S01]  /*05b0*/  LDG.E R8, desc[UR12][R6.64+0xc] ;  /* 0x00000c0c06087981 */ /* 0x000ee2000c1e1900 */
[----:B------:R-:W-:Y:S01]  /*05c0*/  VIADD R5, R5, 0x4 ;  /* 0x0000000405057836 */ /* 0x000fe20000000000 */
[----:B--2---:R-:W-:-:S04]  /*05d0*/  IADD3 R0, PT, PT, R4, R9, R0 ;  /* 0x0000000904007210 */ /* 0x004fc80007ffe000 */
[----:B---3--:R-:W-:-:S07]  /*05e0*/  IADD3 R0, PT, PT, R8, R11, R0 ;  /* 0x0000000b08007210 */ /* 0x008fce0007ffe000 */
.L_x_7:
[----:B------:R-:W-:Y:S05]  /*05f0*/  BRA.U !UP1, `(.L_x_3) ;  /* 0x0000000109287547 */ /* 0x000fea000b800000 */
[----:B------:R-:W1:Y:S01]  /*0600*/  LDC.64 R6, c[0x0][0x380] ;  /* 0x0000e000ff067b82 */ /* 0x000e620000000a00 */
[----:B------:R-:W-:Y:S01]  /*0610*/  IADD3 R3, PT, PT, R3, UR4, R5 ;  /* 0x0000000403037c10 */ /* 0x000fe2000fffe005 */
[----:B------:R-:W-:-:S12]  /*0620*/  UIADD3 UR5, UPT, UPT, -UR5, URZ, URZ ;  /* 0x000000ff05057290 */ /* 0x000fd8000fffe1ff */
.L_x_8:
[----:B-1----:R-:W-:-:S06]  /*0630*/  IMAD.WIDE R4, R3, 0x4, R6 ;  /* 0x0000000403047825 */ /* 0x002fcc00078e0206 */
[----:B0-----:R-:W2:Y:S01]  /*0640*/  LDG.E R5, desc[UR12][R4.64] ;  /* 0x0000000c04057981 */ /* 0x001ea2000c1e1900 */
[----:B------:R-:W-:Y:S01]  /*0650*/  UIADD3 UR5, UPT, UPT, UR5, 0x1, URZ ;  /* 0x0000000105057890 */ /* 0x000fe2000fffe0ff */
[----:B------:R-:W-:-:S03]  /*0660*/  IADD3 R3, PT, PT, R3, 0x1, RZ ;  /* 0x0000000103037810 */ /* 0x000fc60007ffe0ff */
[----:B------:R-:W-:Y:S01]  /*0670*/  UISETP.NE.AND UP0, UPT, UR5, URZ, UPT ;  /* 0x000000ff0500728c */ /* 0x000fe2000bf05270 */
[----:B--2---:R-:W-:-:S08]  /*0680*/  IMAD.IADD R0, R5, 0x1, R0 ;  /* 0x0000000105007824 */ /* 0x004fd000078e0200 */
[----:B------:R-:W-:Y:S05]  /*0690*/  BRA.U UP0, `(.L_x_8) ;  /* 0xfffffffd00e47547 */ /* 0x000fea000b83ffff */
.L_x_3:
[----:B------:R-:W1:Y:S02]  /*06a0*/  LDC.64 R4, c[0x0][0x388] ;  /* 0x0000e200ff047b82 */ /* 0x000e640000000a00 */
[----:B-1----:R-:W-:-:S05]  /*06b0*/  IMAD.WIDE R2, R2, 0x4, R4 ;  /* 0x0000000402027825 */ /* 0x002fca00078e0204 */
[----:B0-----:R-:W-:Y:S01]  /*06c0*/  STG.E desc[UR12][R2.64], R0 ;  /* 0x0000000002007986 */ /* 0x001fe2000c10190c */
[----:B------:R-:W-:Y:S05]  /*06d0*/  EXIT ;  /* 0x000000000000794d */ /* 0x000fea0003800000 */
.L_x_9:
        /* <DEDUP_REMOVED lines=10> */
.L_x_11:


//--------------------- .nv.shared._Z10reduce_maxPKiPii --------------------------
	.section	.nv.shared._Z10reduce_maxPKiPii,"aw",@nobits
	.sectionflags	@""
	.align	4
.nv.shared._Z10reduce_maxPKiPii:
	.zero		2048


//--------------------- .nv.shared.reserved.0     --------------------------
	.section	.nv.shared.reserved.0,"aw",@nobits
	.weak		__nv_reservedSMEM_offset_0_alias
	.size		__nv_reservedSMEM_offset_0_alias, 0, 64
	.other		__nv_reservedSMEM_offset_0_alias,@"STO_CUDA_RESERVED_SHARED STV_DEFAULT"
__nv_reservedSMEM_offset_0_alias:
	.zero		0
	.zero		64


//--------------------- .nv.constant0._Z10reduce_maxPKiPii --------------------------
	.section	.nv.constant0._Z10reduce_maxPKiPii,"a",@progbits
	.sectionflags	@""
	.align	4
.nv.constant0._Z10reduce_maxPKiPii:
	.zero		916


//--------------------- .nv.constant0._Z17window_sum_kernelPKiPiii --------------------------
	.section	.nv.constant0._Z17window_sum_kernelPKiPiii,"a",@progbits
	.sectionflags	@""
	.align	4
.nv.constant0._Z17window_sum_kernelPKiPiii:
	.zero		920


//--------------------- SYMBOLS --------------------------

	.type		.nv.reservedSmem.offset0,@object
	.size		.nv.reservedSmem.offset0,0x4
	.type		.nv.reservedSmem.cap,@object
	.size		.nv.reservedSmem.cap,0x4
